//
// Generated by NVIDIA NVVM Compiler
//
// Compiler Build ID: CL-36424714
// Cuda compilation tools, release 13.0, V13.0.88
// Based on NVVM 20.0.0
//

.version 9.0
.target sm_100
.address_size 64

	// .globl	_Z10hello_cudav
.extern .func  (.param .b32 func_retval0) vprintf
(
	.param .b64 vprintf_param_0,
	.param .b64 vprintf_param_1
)
;
.global .align 1 .b8 $str[20] = {72, 101, 108, 108, 111, 32, 67, 85, 68, 65, 32, 87, 111, 114, 108, 100, 33, 32, 10};

.visible .entry _Z10hello_cudav()
{
	.reg .b32 	%r<3>;
	.reg .b64 	%rd<3>;

	mov.u64 	%rd1, $str;
	cvta.global.u64 	%rd2, %rd1;
	{ // callseq 0, 0
	.param .b64 param0;
	st.param.b64 	[param0], %rd2;
	.param .b64 param1;
	st.param.b64 	[param1], 0;
	.param .b32 retval0;
	call.uni (retval0), 
	vprintf, 
	(
	param0, 
	param1
	);
	ld.param.b32 	%r1, [retval0];
	} // callseq 0
	ret;

}


// ===== COMPILED SASS (sm_100) =====

	.target	sm_100

	.elftype	@"ET_EXEC"


//--------------------- .note.nv.tkinfo           --------------------------
	.section	.note.nv.tkinfo,"",@"SHT_NOTE"
	.sectionflags	@"SHF_NOTE_NV_TKINFO"
	.tkinfo
        /*0018*/ 	.word	0x00000002
        /*0030*/ 	.string	""
        /*0030*/ 	.string	"ptxas"
        /*0030*/ 	.string	"Cuda compilation tools, release 13.0, V13.0.88"
        /*0030*/ 	.string	"Build cuda_13.0.r13.0/compiler.36424714_0"
        /*0030*/ 	.string	"-arch sm_100 -m 64 "



//--------------------- .note.nv.cuinfo           --------------------------
	.section	.note.nv.cuinfo,"",@"SHT_NOTE"
	.sectionflags	@"SHF_NOTE_NV_CUINFO"
        /*0018*/ 	.short	0x0002
        /*001a*/ 	.short	0x0064
        /*001c*/ 	.short	0x0082
	.zero		2


//--------------------- .nv.info                  --------------------------
	.section	.nv.info,"",@"SHT_CUDA_INFO"
	.align	4


	//----- nvinfo : EIATTR_REGCOUNT
	.align		4
        /*0000*/ 	.byte	0x04, 0x2f
        /*0002*/ 	.short	(.L_2 - .L_1)
	.align		4
.L_1:
        /*0004*/ 	.word	index@(_Z10hello_cudav)
        /*0008*/ 	.word	0x00000018


	//----- nvinfo : EIATTR_FRAME_SIZE
	.align		4
.L_2:
        /*000c*/ 	.byte	0x04, 0x11
        /*000e*/ 	.short	(.L_4 - .L_3)
	.align		4
.L_3:
        /*0010*/ 	.word	index@(_Z10hello_cudav)
        /*0014*/ 	.word	0x00000000


	//----- nvinfo : EIATTR_MIN_STACK_SIZE
	.align		4
.L_4:
        /*0018*/ 	.byte	0x04, 0x12
        /*001a*/ 	.short	(.L_6 - .L_5)
	.align		4
.L_5:
        /*001c*/ 	.word	index@(_Z10hello_cudav)
        /*0020*/ 	.word	0x00000000
.L_6:


//--------------------- .nv.compat                --------------------------
	.section	.nv.compat,"",@"SHT_CUDA_COMPAT_INFO"
	.align	4
        /*0000*/ 	.byte	0x02, 0x09, 0x00, 0x00, 0x02, 0x02, 0x01, 0x00, 0x02, 0x05, 0x05, 0x00, 0x03, 0x07, 0x01, 0x01
        /*0010*/ 	.byte	0x02, 0x03, 0x00, 0x00, 0x02, 0x06, 0x01, 0x00, 0x04, 0x0b, 0x08, 0x00, 0x09, 0x00, 0x00, 0x00
        /*0020*/ 	.byte	0x00, 0x00, 0x00, 0x00


//--------------------- .nv.info._Z10hello_cudav  --------------------------
	.section	.nv.info._Z10hello_cudav,"",@"SHT_CUDA_INFO"
	.sectionflags	@""
	.align	4


	//----- nvinfo : EIATTR_CUDA_API_VERSION
	.align		4
        /*0000*/ 	.byte	0x04, 0x37
        /*0002*/ 	.short	(.L_8 - .L_7)
.L_7:
        /*0004*/ 	.word	0x00000082


	//----- nvinfo : EIATTR_SPARSE_MMA_MASK
	.align		4
.L_8:
        /*0008*/ 	.byte	0x03, 0x50
        /*000a*/ 	.short	0x0000


	//----- nvinfo : EIATTR_MAXREG_COUNT
	.align		4
        /*000c*/ 	.byte	0x03, 0x1b
        /*000e*/ 	.short	0x00ff


	//----- nvinfo : EIATTR_EXTERNS
	.align		4
        /*0010*/ 	.byte	0x04, 0x0f
        /*0012*/ 	.short	(.L_10 - .L_9)


	//   ....[0]....
	.align		4
.L_9:
        /*0014*/ 	.word	index@(vprintf)


	//----- nvinfo : EIATTR_MERCURY_ISA_VERSION
	.align		4
.L_10:
        /*0018*/ 	.byte	0x03, 0x5f
        /*001a*/ 	.short	0x0101


	//----- nvinfo : EIATTR_VRC_CTA_INIT_COUNT
	.align		4
        /*001c*/ 	.byte	0x02, 0x4a
	.zero		1
	.zero		1


	//----- nvinfo : EIATTR_SYSCALL_OFFSETS
	.align		4
        /*0020*/ 	.byte	0x04, 0x46
        /*0022*/ 	.short	(.L_12 - .L_11)


	//   ....[0]....
.L_11:
        /*0024*/ 	.word	0x00000080


	//----- nvinfo : EIATTR_EXIT_INSTR_OFFSETS
	.align		4
.L_12:
        /*0028*/ 	.byte	0x04, 0x1c
        /*002a*/ 	.short	(.L_14 - .L_13)


	//   ....[0]....
.L_13:
        /*002c*/ 	.word	0x00000090


	//----- nvinfo : EIATTR_SW_WAR
	.align		4
.L_14:
        /*0030*/ 	.byte	0x04, 0x36
        /*0032*/ 	.short	(.L_16 - .L_15)
.L_15:
        /*0034*/ 	.word	0x00000008
.L_16:


//--------------------- .nv.callgraph             --------------------------
	.section	.nv.callgraph,"",@"SHT_CUDA_CALLGRAPH"
	.align	4
	.sectionentsize	8
	.align		4
        /*0000*/ 	.word	0x00000000
	.align		4
        /*0004*/ 	.word	0xffffffff
	.align		4
        /*0008*/ 	.word	index@(_Z10hello_cudav)
	.align		4
        /*000c*/ 	.word	index@(vprintf)
	.align		4
        /*0010*/ 	.word	0x00000000
	.align		4
        /*0014*/ 	.word	0xfffffffe
	.align		4
        /*0018*/ 	.word	0x00000000
	.align		4
        /*001c*/ 	.word	0xfffffffd
	.align		4
        /*0020*/ 	.word	0x00000000
	.align		4
        /*0024*/ 	.word	0xfffffffc


//--------------------- .nv.constant4             --------------------------
	.section	.nv.constant4,"a",@progbits
	.align	8
	.align		8
.nv.constant4:
        /*0000*/ 	.dword	vprintf
	.align		8
        /*0008*/ 	.dword	$str


//--------------------- .text._Z10hello_cudav     --------------------------
	.section	.text._Z10hello_cudav,"ax",@progbits
	.align	128
        .global         _Z10hello_cudav
        .type           _Z10hello_cudav,@function
        .size           _Z10hello_cudav,(.L_x_2 - _Z10hello_cudav)
        .other          _Z10hello_cudav,@"STO_CUDA_ENTRY STV_DEFAULT"
_Z10hello_cudav:
.text._Z10hello_cudav:
[----:B------:R-:W0:Y:S01]  /*0000*/  LDC R1, c[0x0][0x37c] ;  /* 0x0000df00ff017b82 */ /* 0x000e220000000800 */
[----:B------:R-:W-:Y:S01]  /*0010*/  MOV R0, 0x0 ;  /* 0x0000000000007802 */ /* 0x000fe20000000f00 */
[----:B------:R-:W1:Y:S01]  /*0020*/  LDCU.64 UR4, c[0x4][0x8] ;  /* 0x01000100ff0477ac */ /* 0x000e620008000a00 */
[----:B------:R-:W-:-:S05]  /*0030*/  CS2R R6, SRZ ;  /* 0x0000000000067805 */ /* 0x000fca000001ff00 */
[----:B------:R2:W3:Y:S01]  /*0040*/  LDC.64 R2, c[0x4][R0] ;  /* 0x0100000000027b82 */ /* 0x0004e20000000a00 */
[----:B-1----:R-:W-:Y:S02]  /*0050*/  IMAD.U32 R4, RZ, RZ, UR4 ;  /* 0x00000004ff047e24 */ /* 0x002fe4000f8e00ff */
[----:B--2---:R-:W-:-:S07]  /*0060*/  IMAD.U32 R5, RZ, RZ, UR5 ;  /* 0x00000005ff057e24 */ /* 0x004fce000f8e00ff */
[----:B------:R-:W-:-:S07]  /*0070*/  LEPC R20, `(.L_x_0) ;  /* 0x000000001014794e */ /* 0x000fce0000000000 */
[----:B0--3--:R-:W-:Y:S05]  /*0080*/  CALL.ABS.NOINC R2 ;  /* 0x0000000002007343 */ /* 0x009fea0003c00000 */
.L_x_0:
[----:B------:R-:W-:Y:S05]  /*0090*/  EXIT ;  /* 0x000000000000794d */ /* 0x000fea0003800000 */
.L_x_1:
[----:B------:R-:W-:-:S00]  /*00a0*/  BRA `(.L_x_1) ;  /* 0xfffffffc00fc7947 */ /* 0x000fc0000383ffff */
[----:B------:R-:W-:-:S00]  /*00b0*/  NOP ;  /* 0x0000000000007918 */ /* 0x000fc00000000000 */
        /* <DEDUP_REMOVED lines=12> */
.L_x_2:


//--------------------- .nv.global.init           --------------------------
	.section	.nv.global.init,"aw",@progbits
.nv.global.init:
	.type		$str,@object
	.size		$str,(.L_0 - $str)
$str:
        /*0000*/ 	.byte	0x48, 0x65, 0x6c, 0x6c, 0x6f, 0x20, 0x43, 0x55, 0x44, 0x41, 0x20, 0x57, 0x6f, 0x72, 0x6c, 0x64
        /*0010*/ 	.byte	0x21, 0x20, 0x0a, 0x00
.L_0:


//--------------------- .nv.shared.reserved.0     --------------------------
	.section	.nv.shared.reserved.0,"aw",@nobits
	.weak		__nv_reservedSMEM_offset_0_alias
	.size		__nv_reservedSMEM_offset_0_alias, 0, 64
	.other		__nv_reservedSMEM_offset_0_alias,@"STO_CUDA_RESERVED_SHARED STV_DEFAULT"
__nv_reservedSMEM_offset_0_alias:
	.zero		0
	.zero		64


//--------------------- .nv.constant0._Z10hello_cudav --------------------------
	.section	.nv.constant0._Z10hello_cudav,"a",@progbits
	.sectionflags	@""
	.align	4
.nv.constant0._Z10hello_cudav:
	.zero		896


//--------------------- SYMBOLS --------------------------

	.type		.nv.reservedSmem.offset0,@object
	.size		.nv.reservedSmem.offset0,0x4
	.type		vprintf,@function
